//
// Generated by NVIDIA NVVM Compiler
//
// Compiler Build ID: CL-36424714
// Cuda compilation tools, release 13.0, V13.0.88
// Based on NVVM 20.0.0
//

.version 9.0
.target sm_100
.address_size 64

	// .globl	_Z14decimalToOctalPiS_i

.visible .entry _Z14decimalToOctalPiS_i(
	.param .u64 .ptr .align 1 _Z14decimalToOctalPiS_i_param_0,
	.param .u64 .ptr .align 1 _Z14decimalToOctalPiS_i_param_1,
	.param .u32 _Z14decimalToOctalPiS_i_param_2
)
{
	.reg .pred 	%p<4>;
	.reg .b32 	%r<27>;
	.reg .b64 	%rd<9>;

	ld.param.u64 	%rd1, [_Z14decimalToOctalPiS_i_param_0];
	ld.param.u64 	%rd2, [_Z14decimalToOctalPiS_i_param_1];
	ld.param.u32 	%r10, [_Z14decimalToOctalPiS_i_param_2];
	mov.u32 	%r11, %ctaid.x;
	mov.u32 	%r12, %ntid.x;
	mov.u32 	%r13, %tid.x;
	mad.lo.s32 	%r1, %r11, %r12, %r13;
	setp.ge.s32 	%p1, %r1, %r10;
	@%p1 bra 	$L__BB0_5;
	cvta.to.global.u64 	%rd3, %rd1;
	mul.wide.s32 	%rd4, %r1, 4;
	add.s64 	%rd5, %rd3, %rd4;
	ld.global.u32 	%r25, [%rd5];
	setp.eq.s32 	%p2, %r25, 0;
	mov.b32 	%r26, 0;
	@%p2 bra 	$L__BB0_4;
	mov.b32 	%r26, 0;
	mov.b32 	%r23, 1;
$L__BB0_3:
	shr.s32 	%r17, %r25, 31;
	shr.u32 	%r18, %r17, 29;
	add.s32 	%r19, %r25, %r18;
	and.b32  	%r20, %r19, -8;
	sub.s32 	%r21, %r25, %r20;
	mad.lo.s32 	%r26, %r23, %r21, %r26;
	shr.s32 	%r7, %r19, 3;
	mul.lo.s32 	%r23, %r23, 10;
	add.s32 	%r22, %r25, 7;
	setp.gt.u32 	%p3, %r22, 14;
	mov.u32 	%r25, %r7;
	@%p3 bra 	$L__BB0_3;
$L__BB0_4:
	cvta.to.global.u64 	%rd6, %rd2;
	add.s64 	%rd8, %rd6, %rd4;
	st.global.u32 	[%rd8], %r26;
$L__BB0_5:
	ret;

}


// ===== COMPILED SASS (sm_100) =====

	.target	sm_100

	.elftype	@"ET_EXEC"


//--------------------- .note.nv.tkinfo           --------------------------
	.section	.note.nv.tkinfo,"",@"SHT_NOTE"
	.sectionflags	@"SHF_NOTE_NV_TKINFO"
	.tkinfo
        /*0018*/ 	.word	0x00000002
        /*0030*/ 	.string	""
        /*0030*/ 	.string	"ptxas"
        /*0030*/ 	.string	"Cuda compilation tools, release 13.0, V13.0.88"
        /*0030*/ 	.string	"Build cuda_13.0.r13.0/compiler.36424714_0"
        /*0030*/ 	.string	"-arch sm_100 -m 64 "



//--------------------- .note.nv.cuinfo           --------------------------
	.section	.note.nv.cuinfo,"",@"SHT_NOTE"
	.sectionflags	@"SHF_NOTE_NV_CUINFO"
        /*0018*/ 	.short	0x0002
        /*001a*/ 	.short	0x0064
        /*001c*/ 	.short	0x0082
	.zero		2


//--------------------- .nv.info                  --------------------------
	.section	.nv.info,"",@"SHT_CUDA_INFO"
	.align	4


	//----- nvinfo : EIATTR_REGCOUNT
	.align		4
        /*0000*/ 	.byte	0x04, 0x2f
        /*0002*/ 	.short	(.L_1 - .L_0)
	.align		4
.L_0:
        /*0004*/ 	.word	index@(_Z14decimalToOctalPiS_i)
        /*0008*/ 	.word	0x0000000c


	//----- nvinfo : EIATTR_FRAME_SIZE
	.align		4
.L_1:
        /*000c*/ 	.byte	0x04, 0x11
        /*000e*/ 	.short	(.L_3 - .L_2)
	.align		4
.L_2:
        /*0010*/ 	.word	index@(_Z14decimalToOctalPiS_i)
        /*0014*/ 	.word	0x00000000


	//----- nvinfo : EIATTR_MIN_STACK_SIZE
	.align		4
.L_3:
        /*0018*/ 	.byte	0x04, 0x12
        /*001a*/ 	.short	(.L_5 - .L_4)
	.align		4
.L_4:
        /*001c*/ 	.word	index@(_Z14decimalToOctalPiS_i)
        /*0020*/ 	.word	0x00000000
.L_5:


//--------------------- .nv.compat                --------------------------
	.section	.nv.compat,"",@"SHT_CUDA_COMPAT_INFO"
	.align	4
        /*0000*/ 	.byte	0x02, 0x09, 0x00, 0x00, 0x02, 0x02, 0x01, 0x00, 0x02, 0x05, 0x05, 0x00, 0x03, 0x07, 0x01, 0x01
        /*0010*/ 	.byte	0x02, 0x03, 0x00, 0x00, 0x02, 0x06, 0x01, 0x00, 0x04, 0x0b, 0x08, 0x00, 0x09, 0x00, 0x00, 0x00
        /*0020*/ 	.byte	0x00, 0x00, 0x00, 0x00


//--------------------- .nv.info._Z14decimalToOctalPiS_i --------------------------
	.section	.nv.info._Z14decimalToOctalPiS_i,"",@"SHT_CUDA_INFO"
	.sectionflags	@""
	.align	4


	//----- nvinfo : EIATTR_CUDA_API_VERSION
	.align		4
        /*0000*/ 	.byte	0x04, 0x37
        /*0002*/ 	.short	(.L_7 - .L_6)
.L_6:
        /*0004*/ 	.word	0x00000082


	//----- nvinfo : EIATTR_KPARAM_INFO
	.align		4
.L_7:
        /*0008*/ 	.byte	0x04, 0x17
        /*000a*/ 	.short	(.L_9 - .L_8)
.L_8:
        /*000c*/ 	.word	0x00000000
        /*0010*/ 	.short	0x0002
        /*0012*/ 	.short	0x0010
        /*0014*/ 	.byte	0x00, 0xf0, 0x11, 0x00


	//----- nvinfo : EIATTR_KPARAM_INFO
	.align		4
.L_9:
        /*0018*/ 	.byte	0x04, 0x17
        /*001a*/ 	.short	(.L_11 - .L_10)
.L_10:
        /*001c*/ 	.word	0x00000000
        /*0020*/ 	.short	0x0001
        /*0022*/ 	.short	0x0008
        /*0024*/ 	.byte	0x00, 0xf5, 0x21, 0x00


	//----- nvinfo : EIATTR_KPARAM_INFO
	.align		4
.L_11:
        /*0028*/ 	.byte	0x04, 0x17
        /*002a*/ 	.short	(.L_13 - .L_12)
.L_12:
        /*002c*/ 	.word	0x00000000
        /*0030*/ 	.short	0x0000
        /*0032*/ 	.short	0x0000
        /*0034*/ 	.byte	0x00, 0xf5, 0x21, 0x00


	//----- nvinfo : EIATTR_SPARSE_MMA_MASK
	.align		4
.L_13:
        /*0038*/ 	.byte	0x03, 0x50
        /*003a*/ 	.short	0x0000


	//----- nvinfo : EIATTR_MAXREG_COUNT
	.align		4
        /*003c*/ 	.byte	0x03, 0x1b
        /*003e*/ 	.short	0x00ff


	//----- nvinfo : EIATTR_MERCURY_ISA_VERSION
	.align		4
        /*0040*/ 	.byte	0x03, 0x5f
        /*0042*/ 	.short	0x0101


	//----- nvinfo : EIATTR_VRC_CTA_INIT_COUNT
	.align		4
        /*0044*/ 	.byte	0x02, 0x4a
	.zero		1
	.zero		1


	//----- nvinfo : EIATTR_EXIT_INSTR_OFFSETS
	.align		4
        /*0048*/ 	.byte	0x04, 0x1c
        /*004a*/ 	.short	(.L_15 - .L_14)


	//   ....[0]....
.L_14:
        /*004c*/ 	.word	0x00000070


	//   ....[1]....
        /*0050*/ 	.word	0x00000200


	//----- nvinfo : EIATTR_CRS_STACK_SIZE
	.align		4
.L_15:
        /*0054*/ 	.byte	0x04, 0x1e
        /*0056*/ 	.short	(.L_17 - .L_16)
.L_16:
        /*0058*/ 	.word	0x00000000


	//----- nvinfo : EIATTR_CBANK_PARAM_SIZE
	.align		4
.L_17:
        /*005c*/ 	.byte	0x03, 0x19
        /*005e*/ 	.short	0x0014


	//----- nvinfo : EIATTR_PARAM_CBANK
	.align		4
        /*0060*/ 	.byte	0x04, 0x0a
        /*0062*/ 	.short	(.L_19 - .L_18)
	.align		4
.L_18:
        /*0064*/ 	.word	index@(.nv.constant0._Z14decimalToOctalPiS_i)
        /*0068*/ 	.short	0x0380
        /*006a*/ 	.short	0x0014


	//----- nvinfo : EIATTR_SW_WAR
	.align		4
.L_19:
        /*006c*/ 	.byte	0x04, 0x36
        /*006e*/ 	.short	(.L_21 - .L_20)
.L_20:
        /*0070*/ 	.word	0x00000008
.L_21:


//--------------------- .nv.callgraph             --------------------------
	.section	.nv.callgraph,"",@"SHT_CUDA_CALLGRAPH"
	.align	4
	.sectionentsize	8
	.align		4
        /*0000*/ 	.word	0x00000000
	.align		4
        /*0004*/ 	.word	0xffffffff
	.align		4
        /*0008*/ 	.word	0x00000000
	.align		4
        /*000c*/ 	.word	0xfffffffe
	.align		4
        /*0010*/ 	.word	0x00000000
	.align		4
        /*0014*/ 	.word	0xfffffffd
	.align		4
        /*0018*/ 	.word	0x00000000
	.align		4
        /*001c*/ 	.word	0xfffffffc


//--------------------- .text._Z14decimalToOctalPiS_i --------------------------
	.section	.text._Z14decimalToOctalPiS_i,"ax",@progbits
	.align	128
        .global         _Z14decimalToOctalPiS_i
        .type           _Z14decimalToOctalPiS_i,@function
        .size           _Z14decimalToOctalPiS_i,(.L_x_4 - _Z14decimalToOctalPiS_i)
        .other          _Z14decimalToOctalPiS_i,@"STO_CUDA_ENTRY STV_DEFAULT"
_Z14decimalToOctalPiS_i:
.text._Z14decimalToOctalPiS_i:
[----:B------:R-:W-:Y:S01]  /*0000*/  LDC R1, c[0x0][0x37c] ;  /* 0x0000df00ff017b82 */ /* 0x000fe20000000800 */
[----:B------:R-:W0:Y:S07]  /*0010*/  S2R R0, SR_TID.X ;  /* 0x0000000000007919 */ /* 0x000e2e0000002100 */
[----:B------:R-:W0:Y:S01]  /*0020*/  S2UR UR4, SR_CTAID.X ;  /* 0x00000000000479c3 */ /* 0x000e220000002500 */
[----:B------:R-:W1:Y:S07]  /*0030*/  LDCU UR5, c[0x0][0x390] ;  /* 0x00007200ff0577ac */ /* 0x000e6e0008000800 */
[----:B------:R-:W0:Y:S02]  /*0040*/  LDC R7, c[0x0][0x360] ;  /* 0x0000d800ff077b82 */ /* 0x000e240000000800 */
[----:B0-----:R-:W-:-:S05]  /*0050*/  IMAD R7, R7, UR4, R0 ;  /* 0x0000000407077c24 */ /* 0x001fca000f8e0200 */
[----:B-1----:R-:W-:-:S13]  /*0060*/  ISETP.GE.AND P0, PT, R7, UR5, PT ;  /* 0x0000000507007c0c */ /* 0x002fda000bf06270 */
[----:B------:R-:W-:Y:S05]  /*0070*/  @P0 EXIT ;  /* 0x000000000000094d */ /* 0x000fea0003800000 */
[----:B------:R-:W0:Y:S01]  /*0080*/  LDC.64 R2, c[0x0][0x380] ;  /* 0x0000e000ff027b82 */ /* 0x000e220000000a00 */
[----:B------:R-:W1:Y:S07]  /*0090*/  LDCU.64 UR4, c[0x0][0x358] ;  /* 0x00006b00ff0477ac */ /* 0x000e6e0008000a00 */
[----:B------:R-:W2:Y:S01]  /*00a0*/  LDC.64 R4, c[0x0][0x388] ;  /* 0x0000e200ff047b82 */ /* 0x000ea20000000a00 */
[----:B0-----:R-:W-:-:S06]  /*00b0*/  IMAD.WIDE R2, R7, 0x4, R2 ;  /* 0x0000000407027825 */ /* 0x001fcc00078e0202 */
[----:B-1----:R-:W3:Y:S01]  /*00c0*/  LDG.E R2, desc[UR4][R2.64] ;  /* 0x0000000402027981 */ /* 0x002ee2000c1e1900 */
[----:B------:R-:W-:Y:S01]  /*00d0*/  BSSY.RECONVERGENT B0, `(.L_x_0) ;  /* 0x0000011000007945 */ /* 0x000fe20003800200 */
[----:B--2---:R-:W-:-:S04]  /*00e0*/  IMAD.WIDE R4, R7, 0x4, R4 ;  /* 0x0000000407047825 */ /* 0x004fc800078e0204 */
[----:B------:R-:W-:Y:S01]  /*00f0*/  IMAD.MOV.U32 R7, RZ, RZ, RZ ;  /* 0x000000ffff077224 */ /* 0x000fe200078e00ff */
[----:B---3--:R-:W-:-:S13]  /*0100*/  ISETP.NE.AND P0, PT, R2, RZ, PT ;  /* 0x000000ff0200720c */ /* 0x008fda0003f05270 */
[----:B------:R-:W-:Y:S05]  /*0110*/  @!P0 BRA `(.L_x_1) ;  /* 0x0000000000308947 */ /* 0x000fea0003800000 */
[----:B------:R-:W-:Y:S02]  /*0120*/  HFMA2 R7, -RZ, RZ, 0, 0 ;  /* 0x00000000ff077431 */ /* 0x000fe400000001ff */
[----:B------:R-:W-:-:S07]  /*0130*/  IMAD.MOV.U32 R0, RZ, RZ, 0x1 ;  /* 0x00000001ff007424 */ /* 0x000fce00078e00ff */
.L_x_2:
[----:B------:R-:W-:Y:S02]  /*0140*/  IADD3 R6, PT, PT, R2, 0x7, RZ ;  /* 0x0000000702067810 */ /* 0x000fe40007ffe0ff */
[----:B------:R-:W-:Y:S02]  /*0150*/  SHF.R.S32.HI R3, RZ, 0x1f, R2 ;  /* 0x0000001fff037819 */ /* 0x000fe40000011402 */
[----:B------:R-:W-:Y:S02]  /*0160*/  ISETP.GT.U32.AND P0, PT, R6, 0xe, PT ;  /* 0x0000000e0600780c */ /* 0x000fe40003f04070 */
[----:B------:R-:W-:-:S04]  /*0170*/  LEA.HI R3, R3, R2, RZ, 0x3 ;  /* 0x0000000203037211 */ /* 0x000fc800078f18ff */
[----:B------:R-:W-:-:S05]  /*0180*/  LOP3.LUT R9, R3, 0xfffffff8, RZ, 0xc0, !PT ;  /* 0xfffffff803097812 */ /* 0x000fca00078ec0ff */
[----:B------:R-:W-:Y:S01]  /*0190*/  IMAD.IADD R9, R2, 0x1, -R9 ;  /* 0x0000000102097824 */ /* 0x000fe200078e0a09 */
[----:B------:R-:W-:-:S03]  /*01a0*/  SHF.R.S32.HI R2, RZ, 0x3, R3 ;  /* 0x00000003ff027819 */ /* 0x000fc60000011403 */
[----:B------:R-:W-:Y:S02]  /*01b0*/  IMAD R7, R9, R0, R7 ;  /* 0x0000000009077224 */ /* 0x000fe400078e0207 */
[----:B------:R-:W-:Y:S01]  /*01c0*/  IMAD R0, R0, 0xa, RZ ;  /* 0x0000000a00007824 */ /* 0x000fe200078e02ff */
[----:B------:R-:W-:Y:S06]  /*01d0*/  @P0 BRA `(.L_x_2) ;  /* 0xfffffffc00d80947 */ /* 0x000fec000383ffff */
.L_x_1:
[----:B------:R-:W-:Y:S05]  /*01e0*/  BSYNC.RECONVERGENT B0 ;  /* 0x0000000000007941 */ /* 0x000fea0003800200 */
.L_x_0:
[----:B------:R-:W-:Y:S01]  /*01f0*/  STG.E desc[UR4][R4.64], R7 ;  /* 0x0000000704007986 */ /* 0x000fe2000c101904 */
[----:B------:R-:W-:Y:S05]  /*0200*/  EXIT ;  /* 0x000000000000794d */ /* 0x000fea0003800000 */
.L_x_3:
[----:B------:R-:W-:-:S00]  /*0210*/  BRA `(.L_x_3) ;  /* 0xfffffffc00fc7947 */ /* 0x000fc0000383ffff */
[----:B------:R-:W-:-:S00]  /*0220*/  NOP ;  /* 0x0000000000007918 */ /* 0x000fc00000000000 */
        /* <DEDUP_REMOVED lines=13> */
.L_x_4:


//--------------------- .nv.shared.reserved.0     --------------------------
	.section	.nv.shared.reserved.0,"aw",@nobits
	.weak		__nv_reservedSMEM_offset_0_alias
	.size		__nv_reservedSMEM_offset_0_alias, 0, 64
	.other		__nv_reservedSMEM_offset_0_alias,@"STO_CUDA_RESERVED_SHARED STV_DEFAULT"
__nv_reservedSMEM_offset_0_alias:
	.zero		0
	.zero		64


//--------------------- .nv.constant0._Z14decimalToOctalPiS_i --------------------------
	.section	.nv.constant0._Z14decimalToOctalPiS_i,"a",@progbits
	.sectionflags	@""
	.align	4
.nv.constant0._Z14decimalToOctalPiS_i:
	.zero		916


//--------------------- SYMBOLS --------------------------

	.type		.nv.reservedSmem.offset0,@object
	.size		.nv.reservedSmem.offset0,0x4
